//
// Generated by NVIDIA NVVM Compiler
//
// Compiler Build ID: CL-36424714
// Cuda compilation tools, release 13.0, V13.0.88
// Based on NVVM 20.0.0
//

.version 9.0
.target sm_100
.address_size 64

	// .globl	_Z12greetFromGpuv
.extern .func  (.param .b32 func_retval0) vprintf
(
	.param .b64 vprintf_param_0,
	.param .b64 vprintf_param_1
)
;
.global .align 1 .b8 $str[26] = {72, 101, 108, 108, 111, 32, 102, 114, 111, 109, 32, 71, 80, 85, 32, 116, 104, 114, 101, 97, 100, 32, 37, 100, 10};

.visible .entry _Z12greetFromGpuv()
{
	.local .align 8 .b8 	__local_depot0[8];
	.reg .b64 	%SP;
	.reg .b64 	%SPL;
	.reg .b32 	%r<7>;
	.reg .b64 	%rd<5>;

	mov.u64 	%SPL, __local_depot0;
	cvta.local.u64 	%SP, %SPL;
	add.u64 	%rd1, %SP, 0;
	add.u64 	%rd2, %SPL, 0;
	mov.u32 	%r1, %ctaid.x;
	mov.u32 	%r2, %ntid.x;
	mov.u32 	%r3, %tid.x;
	mad.lo.s32 	%r4, %r1, %r2, %r3;
	st.local.u32 	[%rd2], %r4;
	mov.u64 	%rd3, $str;
	cvta.global.u64 	%rd4, %rd3;
	{ // callseq 0, 0
	.param .b64 param0;
	st.param.b64 	[param0], %rd4;
	.param .b64 param1;
	st.param.b64 	[param1], %rd1;
	.param .b32 retval0;
	call.uni (retval0), 
	vprintf, 
	(
	param0, 
	param1
	);
	ld.param.b32 	%r5, [retval0];
	} // callseq 0
	ret;

}


// ===== COMPILED SASS (sm_100) =====

	.target	sm_100

	.elftype	@"ET_EXEC"


//--------------------- .note.nv.tkinfo           --------------------------
	.section	.note.nv.tkinfo,"",@"SHT_NOTE"
	.sectionflags	@"SHF_NOTE_NV_TKINFO"
	.tkinfo
        /*0018*/ 	.word	0x00000002
        /*0030*/ 	.string	""
        /*0030*/ 	.string	"ptxas"
        /*0030*/ 	.string	"Cuda compilation tools, release 13.0, V13.0.88"
        /*0030*/ 	.string	"Build cuda_13.0.r13.0/compiler.36424714_0"
        /*0030*/ 	.string	"-arch sm_100 -m 64 "



//--------------------- .note.nv.cuinfo           --------------------------
	.section	.note.nv.cuinfo,"",@"SHT_NOTE"
	.sectionflags	@"SHF_NOTE_NV_CUINFO"
        /*0018*/ 	.short	0x0002
        /*001a*/ 	.short	0x0064
        /*001c*/ 	.short	0x0082
	.zero		2


//--------------------- .nv.info                  --------------------------
	.section	.nv.info,"",@"SHT_CUDA_INFO"
	.align	4


	//----- nvinfo : EIATTR_REGCOUNT
	.align		4
        /*0000*/ 	.byte	0x04, 0x2f
        /*0002*/ 	.short	(.L_2 - .L_1)
	.align		4
.L_1:
        /*0004*/ 	.word	index@(_Z12greetFromGpuv)
        /*0008*/ 	.word	0x00000018


	//----- nvinfo : EIATTR_FRAME_SIZE
	.align		4
.L_2:
        /*000c*/ 	.byte	0x04, 0x11
        /*000e*/ 	.short	(.L_4 - .L_3)
	.align		4
.L_3:
        /*0010*/ 	.word	index@(_Z12greetFromGpuv)
        /*0014*/ 	.word	0x00000008


	//----- nvinfo : EIATTR_MIN_STACK_SIZE
	.align		4
.L_4:
        /*0018*/ 	.byte	0x04, 0x12
        /*001a*/ 	.short	(.L_6 - .L_5)
	.align		4
.L_5:
        /*001c*/ 	.word	index@(_Z12greetFromGpuv)
        /*0020*/ 	.word	0x00000008
.L_6:


//--------------------- .nv.compat                --------------------------
	.section	.nv.compat,"",@"SHT_CUDA_COMPAT_INFO"
	.align	4
        /*0000*/ 	.byte	0x02, 0x09, 0x00, 0x00, 0x02, 0x02, 0x01, 0x00, 0x02, 0x05, 0x05, 0x00, 0x03, 0x07, 0x01, 0x01
        /*0010*/ 	.byte	0x02, 0x03, 0x00, 0x00, 0x02, 0x06, 0x01, 0x00, 0x04, 0x0b, 0x08, 0x00, 0x09, 0x00, 0x00, 0x00
        /*0020*/ 	.byte	0x00, 0x00, 0x00, 0x00


//--------------------- .nv.info._Z12greetFromGpuv --------------------------
	.section	.nv.info._Z12greetFromGpuv,"",@"SHT_CUDA_INFO"
	.sectionflags	@""
	.align	4


	//----- nvinfo : EIATTR_CUDA_API_VERSION
	.align		4
        /*0000*/ 	.byte	0x04, 0x37
        /*0002*/ 	.short	(.L_8 - .L_7)
.L_7:
        /*0004*/ 	.word	0x00000082


	//----- nvinfo : EIATTR_SPARSE_MMA_MASK
	.align		4
.L_8:
        /*0008*/ 	.byte	0x03, 0x50
        /*000a*/ 	.short	0x0000


	//----- nvinfo : EIATTR_MAXREG_COUNT
	.align		4
        /*000c*/ 	.byte	0x03, 0x1b
        /*000e*/ 	.short	0x00ff


	//----- nvinfo : EIATTR_EXTERNS
	.align		4
        /*0010*/ 	.byte	0x04, 0x0f
        /*0012*/ 	.short	(.L_10 - .L_9)


	//   ....[0]....
	.align		4
.L_9:
        /*0014*/ 	.word	index@(vprintf)


	//----- nvinfo : EIATTR_MERCURY_ISA_VERSION
	.align		4
.L_10:
        /*0018*/ 	.byte	0x03, 0x5f
        /*001a*/ 	.short	0x0101


	//----- nvinfo : EIATTR_VRC_CTA_INIT_COUNT
	.align		4
        /*001c*/ 	.byte	0x02, 0x4a
	.zero		1
	.zero		1


	//----- nvinfo : EIATTR_SYSCALL_OFFSETS
	.align		4
        /*0020*/ 	.byte	0x04, 0x46
        /*0022*/ 	.short	(.L_12 - .L_11)


	//   ....[0]....
.L_11:
        /*0024*/ 	.word	0x00000110


	//----- nvinfo : EIATTR_EXIT_INSTR_OFFSETS
	.align		4
.L_12:
        /*0028*/ 	.byte	0x04, 0x1c
        /*002a*/ 	.short	(.L_14 - .L_13)


	//   ....[0]....
.L_13:
        /*002c*/ 	.word	0x00000120


	//----- nvinfo : EIATTR_SW_WAR
	.align		4
.L_14:
        /*0030*/ 	.byte	0x04, 0x36
        /*0032*/ 	.short	(.L_16 - .L_15)
.L_15:
        /*0034*/ 	.word	0x00000008
.L_16:


//--------------------- .nv.callgraph             --------------------------
	.section	.nv.callgraph,"",@"SHT_CUDA_CALLGRAPH"
	.align	4
	.sectionentsize	8
	.align		4
        /*0000*/ 	.word	0x00000000
	.align		4
        /*0004*/ 	.word	0xffffffff
	.align		4
        /*0008*/ 	.word	index@(_Z12greetFromGpuv)
	.align		4
        /*000c*/ 	.word	index@(vprintf)
	.align		4
        /*0010*/ 	.word	0x00000000
	.align		4
        /*0014*/ 	.word	0xfffffffe
	.align		4
        /*0018*/ 	.word	0x00000000
	.align		4
        /*001c*/ 	.word	0xfffffffd
	.align		4
        /*0020*/ 	.word	0x00000000
	.align		4
        /*0024*/ 	.word	0xfffffffc


//--------------------- .nv.constant4             --------------------------
	.section	.nv.constant4,"a",@progbits
	.align	8
	.align		8
.nv.constant4:
        /*0000*/ 	.dword	vprintf
	.align		8
        /*0008*/ 	.dword	$str


//--------------------- .text._Z12greetFromGpuv   --------------------------
	.section	.text._Z12greetFromGpuv,"ax",@progbits
	.align	128
        .global         _Z12greetFromGpuv
        .type           _Z12greetFromGpuv,@function
        .size           _Z12greetFromGpuv,(.L_x_2 - _Z12greetFromGpuv)
        .other          _Z12greetFromGpuv,@"STO_CUDA_ENTRY STV_DEFAULT"
_Z12greetFromGpuv:
.text._Z12greetFromGpuv:
[----:B------:R-:W0:Y:S01]  /*0000*/  LDC R1, c[0x0][0x37c] ;  /* 0x0000df00ff017b82 */ /* 0x000e220000000800 */
[----:B------:R-:W1:Y:S01]  /*0010*/  S2R R3, SR_TID.X ;  /* 0x0000000000037919 */ /* 0x000e620000002100 */
[----:B------:R-:W2:Y:S06]  /*0020*/  LDCU UR5, c[0x0][0x2fc] ;  /* 0x00005f80ff0577ac */ /* 0x000eac0008000800 */
[----:B------:R-:W1:Y:S01]  /*0030*/  S2UR UR6, SR_CTAID.X ;  /* 0x00000000000679c3 */ /* 0x000e620000002500 */
[----:B------:R-:W-:Y:S01]  /*0040*/  MOV R2, 0x0 ;  /* 0x0000000000027802 */ /* 0x000fe20000000f00 */
[----:B0-----:R-:W-:Y:S01]  /*0050*/  VIADD R1, R1, 0xfffffff8 ;  /* 0xfffffff801017836 */ /* 0x001fe20000000000 */
[----:B------:R-:W0:Y:S05]  /*0060*/  LDCU UR4, c[0x0][0x2f8] ;  /* 0x00005f00ff0477ac */ /* 0x000e2a0008000800 */
[----:B------:R-:W1:Y:S01]  /*0070*/  LDC R0, c[0x0][0x360] ;  /* 0x0000d800ff007b82 */ /* 0x000e620000000800 */
[----:B0-----:R-:W-:-:S05]  /*0080*/  IADD3 R6, P0, PT, R1, UR4, RZ ;  /* 0x0000000401067c10 */ /* 0x001fca000ff1e0ff */
[----:B--2---:R-:W-:Y:S02]  /*0090*/  IMAD.X R7, RZ, RZ, UR5, P0 ;  /* 0x00000005ff077e24 */ /* 0x004fe400080e06ff */
[----:B-1----:R-:W-:Y:S01]  /*00a0*/  IMAD R0, R0, UR6, R3 ;  /* 0x0000000600007c24 */ /* 0x002fe2000f8e0203 */
[----:B------:R-:W0:Y:S01]  /*00b0*/  LDCU.64 UR6, c[0x4][0x8] ;  /* 0x01000100ff0677ac */ /* 0x000e220008000a00 */
[----:B------:R-:W1:Y:S03]  /*00c0*/  LDC.64 R2, c[0x4][R2] ;  /* 0x0100000002027b82 */ /* 0x000e660000000a00 */
[----:B------:R2:W-:Y:S01]  /*00d0*/  STL [R1], R0 ;  /* 0x0000000001007387 */ /* 0x0005e20000100800 */
[----:B0-----:R-:W-:Y:S01]  /*00e0*/  IMAD.U32 R4, RZ, RZ, UR6 ;  /* 0x00000006ff047e24 */ /* 0x001fe2000f8e00ff */
[----:B--2---:R-:W-:-:S07]  /*00f0*/  MOV R5, UR7 ;  /* 0x0000000700057c02 */ /* 0x004fce0008000f00 */
[----:B------:R-:W-:-:S07]  /*0100*/  LEPC R20, `(.L_x_0) ;  /* 0x000000001014794e */ /* 0x000fce0000000000 */
[----:B-1----:R-:W-:Y:S05]  /*0110*/  CALL.ABS.NOINC R2 ;  /* 0x0000000002007343 */ /* 0x002fea0003c00000 */
.L_x_0:
[----:B------:R-:W-:Y:S05]  /*0120*/  EXIT ;  /* 0x000000000000794d */ /* 0x000fea0003800000 */
.L_x_1:
[----:B------:R-:W-:-:S00]  /*0130*/  BRA `(.L_x_1) ;  /* 0xfffffffc00fc7947 */ /* 0x000fc0000383ffff */
[----:B------:R-:W-:-:S00]  /*0140*/  NOP ;  /* 0x0000000000007918 */ /* 0x000fc00000000000 */
        /* <DEDUP_REMOVED lines=11> */
.L_x_2:


//--------------------- .nv.global.init           --------------------------
	.section	.nv.global.init,"aw",@progbits
.nv.global.init:
	.type		$str,@object
	.size		$str,(.L_0 - $str)
$str:
        /*0000*/ 	.byte	0x48, 0x65, 0x6c, 0x6c, 0x6f, 0x20, 0x66, 0x72, 0x6f, 0x6d, 0x20, 0x47, 0x50, 0x55, 0x20, 0x74
        /*0010*/ 	.byte	0x68, 0x72, 0x65, 0x61, 0x64, 0x20, 0x25, 0x64, 0x0a, 0x00
.L_0:


//--------------------- .nv.shared.reserved.0     --------------------------
	.section	.nv.shared.reserved.0,"aw",@nobits
	.weak		__nv_reservedSMEM_offset_0_alias
	.size		__nv_reservedSMEM_offset_0_alias, 0, 64
	.other		__nv_reservedSMEM_offset_0_alias,@"STO_CUDA_RESERVED_SHARED STV_DEFAULT"
__nv_reservedSMEM_offset_0_alias:
	.zero		0
	.zero		64


//--------------------- .nv.constant0._Z12greetFromGpuv --------------------------
	.section	.nv.constant0._Z12greetFromGpuv,"a",@progbits
	.sectionflags	@""
	.align	4
.nv.constant0._Z12greetFromGpuv:
	.zero		896


//--------------------- SYMBOLS --------------------------

	.type		.nv.reservedSmem.offset0,@object
	.size		.nv.reservedSmem.offset0,0x4
	.type		vprintf,@function
